	.headerflags	@"EF_CUDA_TEXMODE_UNIFIED EF_CUDA_64BIT_ADDRESS EF_CUDA_ACCELERATORS EF_CUDA_SM90 EF_CUDA_VIRTUAL_SM(EF_CUDA_SM90)"
	.elftype	@"ET_EXEC"


//--------------------- .nv.info                  --------------------------
	.section	.nv.info,"",@"SHT_CUDA_INFO"
	.align	4


	//----- nvinfo : EIATTR_REGCOUNT
	.align		4
        /*0000*/ 	.byte	0x04, 0x2f
        /*0002*/ 	.short	(.L_1 - .L_0)
	.align		4
.L_0:
        /*0004*/ 	.word	index@(triton_poi_fused_div_21)
        /*0008*/ 	.word	0x00000014


	//----- nvinfo : EIATTR_MIN_STACK_SIZE
	.align		4
.L_1:
        /*000c*/ 	.byte	0x04, 0x12
        /*000e*/ 	.short	(.L_3 - .L_2)
	.align		4
.L_2:
        /*0010*/ 	.word	index@(triton_poi_fused_div_21)
        /*0014*/ 	.word	0x00000000


	//----- nvinfo : EIATTR_FRAME_SIZE
	.align		4
.L_3:
        /*0018*/ 	.byte	0x04, 0x11
        /*001a*/ 	.short	(.L_5 - .L_4)
	.align		4
.L_4:
        /*001c*/ 	.word	index@(triton_poi_fused_div_21)
        /*0020*/ 	.word	0x00000000


	//----- nvinfo : EIATTR_MIN_STACK_SIZE
	.align		4
.L_5:
        /*0024*/ 	.byte	0x04, 0x12
        /*0026*/ 	.short	(.L_7 - .L_6)
	.align		4
.L_6:
        /*0028*/ 	.word	index@(triton_poi_fused_div_21)
        /*002c*/ 	.word	0x00000000
.L_7:


//--------------------- .nv.info.triton_poi_fused_div_21 --------------------------
	.section	.nv.info.triton_poi_fused_div_21,"",@"SHT_CUDA_INFO"
	.sectionflags	@""
	.align	4


	//----- nvinfo : EIATTR_CUDA_API_VERSION
	.align		4
        /*0000*/ 	.byte	0x04, 0x37
        /*0002*/ 	.short	(.L_9 - .L_8)
.L_8:
        /*0004*/ 	.word	0x0000007c


	//----- nvinfo : EIATTR_KPARAM_INFO
	.align		4
.L_9:
        /*0008*/ 	.byte	0x04, 0x17
        /*000a*/ 	.short	(.L_11 - .L_10)
.L_10:
        /*000c*/ 	.word	0x00000000
        /*0010*/ 	.short	0x0003
        /*0012*/ 	.short	0x0018
        /*0014*/ 	.byte	0x00, 0xf0, 0x11, 0x00


	//----- nvinfo : EIATTR_KPARAM_INFO
	.align		4
.L_11:
        /*0018*/ 	.byte	0x04, 0x17
        /*001a*/ 	.short	(.L_13 - .L_12)
.L_12:
        /*001c*/ 	.word	0x00000000
        /*0020*/ 	.short	0x0002
        /*0022*/ 	.short	0x0010
        /*0024*/ 	.byte	0x00, 0xf4, 0x21, 0x00


	//----- nvinfo : EIATTR_KPARAM_INFO
	.align		4
.L_13:
        /*0028*/ 	.byte	0x04, 0x17
        /*002a*/ 	.short	(.L_15 - .L_14)
.L_14:
        /*002c*/ 	.word	0x00000000
        /*0030*/ 	.short	0x0001
        /*0032*/ 	.short	0x0008
        /*0034*/ 	.byte	0x00, 0xf4, 0x21, 0x00


	//----- nvinfo : EIATTR_KPARAM_INFO
	.align		4
.L_15:
        /*0038*/ 	.byte	0x04, 0x17
        /*003a*/ 	.short	(.L_17 - .L_16)
.L_16:
        /*003c*/ 	.word	0x00000000
        /*0040*/ 	.short	0x0000
        /*0042*/ 	.short	0x0000
        /*0044*/ 	.byte	0x00, 0xf4, 0x21, 0x00


	//----- nvinfo : EIATTR_SPARSE_MMA_MASK
	.align		4
.L_17:
        /*0048*/ 	.byte	0x03, 0x50
        /*004a*/ 	.short	0x0000


	//----- nvinfo : EIATTR_MAXREG_COUNT
	.align		4
        /*004c*/ 	.byte	0x03, 0x1b
        /*004e*/ 	.short	0x00ff


	//----- nvinfo : EIATTR_EXIT_INSTR_OFFSETS
	.align		4
        /*0050*/ 	.byte	0x04, 0x1c
        /*0052*/ 	.short	(.L_19 - .L_18)


	//   ....[0]....
.L_18:
        /*0054*/ 	.word	0x000002e0


	//----- nvinfo : EIATTR_REQNTID
	.align		4
.L_19:
        /*0058*/ 	.byte	0x04, 0x10
        /*005a*/ 	.short	(.L_21 - .L_20)
.L_20:
        /*005c*/ 	.word	0x00000080
        /*0060*/ 	.word	0x00000001
        /*0064*/ 	.word	0x00000001


	//----- nvinfo : EIATTR_CBANK_PARAM_SIZE
	.align		4
.L_21:
        /*0068*/ 	.byte	0x03, 0x19
        /*006a*/ 	.short	0x001c


	//----- nvinfo : EIATTR_PARAM_CBANK
	.align		4
        /*006c*/ 	.byte	0x04, 0x0a
        /*006e*/ 	.short	(.L_23 - .L_22)
	.align		4
.L_22:
        /*0070*/ 	.word	index@(.nv.constant0.triton_poi_fused_div_21)
        /*0074*/ 	.short	0x0210
        /*0076*/ 	.short	0x001c


	//----- nvinfo : EIATTR_SW_WAR
	.align		4
.L_23:
        /*0078*/ 	.byte	0x04, 0x36
        /*007a*/ 	.short	(.L_25 - .L_24)
.L_24:
        /*007c*/ 	.word	0x00000008
.L_25:


//--------------------- .nv.callgraph             --------------------------
	.section	.nv.callgraph,"",@"SHT_CUDA_CALLGRAPH"
	.align	4
	.sectionentsize	8
	.align		4
        /*0000*/ 	.word	0x00000000
	.align		4
        /*0004*/ 	.word	0xffffffff
	.align		4
        /*0008*/ 	.word	0x00000000
	.align		4
        /*000c*/ 	.word	0xfffffffe
	.align		4
        /*0010*/ 	.word	0x00000000
	.align		4
        /*0014*/ 	.word	0xfffffffd
	.align		4
        /*0018*/ 	.word	0x00000000
	.align		4
        /*001c*/ 	.word	0xfffffffc


//--------------------- .text.triton_poi_fused_div_21 --------------------------
	.section	.text.triton_poi_fused_div_21,"ax",@progbits
	.align	128
        .global         triton_poi_fused_div_21
        .type           triton_poi_fused_div_21,@function
        .size           triton_poi_fused_div_21,(.L_x_1 - triton_poi_fused_div_21)
        .other          triton_poi_fused_div_21,@"STO_CUDA_ENTRY STV_DEFAULT"
triton_poi_fused_div_21:
.text.triton_poi_fused_div_21:
[----:B------:R-:W-:Y:S08]  /*0000*/  LDC R1, c[0x0][0x28] ;  /* 0x00000a00ff017b82 */ /* 0x000ff00000000800 */
[----:B------:R-:W1:Y:S01]  /*0010*/  LDC.64 R12, c[0x0][0x218] ;  /* 0x00008600ff0c7b82 */ /* 0x000e620000000a00 */
[----:B------:R-:W2:Y:S01]  /*0020*/  S2R R0, SR_TID.X ;  /* 0x0000000000007919 */ /* 0x000ea20000002100 */
[----:B------:R-:W-:Y:S01]  /*0030*/  ULDC.64 UR4, c[0x0][0x208] ;  /* 0x0000820000047ab9 */ /* 0x000fe20000000a00 */
[----:B------:R-:W3:Y:S05]  /*0040*/  S2R R17, SR_CTAID.X ;  /* 0x0000000000117919 */ /* 0x000eea0000002500 */
[----:B------:R-:W4:Y:S08]  /*0050*/  LDC.64 R2, c[0x0][0x210] ;  /* 0x00008400ff027b82 */ /* 0x000f300000000a00 */
[----:B------:R-:W5:Y:S01]  /*0060*/  LDC.64 R14, c[0x0][0x220] ;  /* 0x00008800ff0e7b82 */ /* 0x000f620000000a00 */
[----:B-1----:R5:W5:Y:S01]  /*0070*/  LDG.E R16, desc[UR4][R12.64] ;  /* 0x000000040c107981 */ /* 0x002b62000c1e1900 */
[----:B--2---:R-:W-:-:S04]  /*0080*/  SHF.L.U32 R0, R0, 0x2, RZ ;  /* 0x0000000200007819 */ /* 0x004fc800000006ff */
[----:B------:R-:W-:-:S04]  /*0090*/  LOP3.LUT R0, R0, 0x1fc, RZ, 0xc0, !PT ;  /* 0x000001fc00007812 */ /* 0x000fc800078ec0ff */
[----:B---3--:R-:W-:-:S05]  /*00a0*/  LEA R17, R17, R0, 0xa ;  /* 0x0000000011117211 */ /* 0x008fca00078e50ff */
[----:B----4-:R-:W-:-:S05]  /*00b0*/  IMAD.WIDE R2, R17, 0x4, R2 ;  /* 0x0000000411027825 */ /* 0x010fca00078e0202 */
[----:B------:R-:W2:Y:S04]  /*00c0*/  LDG.E.128 R4, desc[UR4][R2.64] ;  /* 0x0000000402047981 */ /* 0x000ea8000c1e1d00 */
[----:B------:R-:W3:Y:S01]  /*00d0*/  LDG.E.128 R8, desc[UR4][R2.64+0x800] ;  /* 0x0008000402087981 */ /* 0x000ee2000c1e1d00 */
[----:B-----5:R-:W-:Y:S01]  /*00e0*/  IMAD.WIDE R12, R17, 0x4, R14 ;  /* 0x00000004110c7825 */ /* 0x020fe200078e020e */
[C---:B------:R-:W-:Y:S02]  /*00f0*/  FSETP.GT.AND P0, PT, |R16|.reuse, 8.50705917302346158658e+37, PT ;  /* 0x7e8000001000780b */ /* 0x040fe40003f04200 */
[----:B------:R-:W-:-:S11]  /*0100*/  FSETP.GEU.AND P1, PT, |R16|, 1.175494350822287508e-38, PT ;  /* 0x008000001000780b */ /* 0x000fd60003f2e200 */
[----:B------:R-:W-:-:S04]  /*0110*/  @P0 FMUL R16, R16, 0.25 ;  /* 0x3e80000010100820 */ /* 0x000fc80000400000 */
[----:B------:R-:W-:-:S06]  /*0120*/  @!P1 FMUL R16, R16, 16777216 ;  /* 0x4b80000010109820 */ /* 0x000fcc0000400000 */
[----:B------:R-:W1:Y:S01]  /*0130*/  MUFU.RCP R16, R16 ;  /* 0x0000001000107308 */ /* 0x000e620000001000 */
[----:B--2---:R-:W-:Y:S01]  /*0140*/  @P0 FMUL R4, R4, 0.25 ;  /* 0x3e80000004040820 */ /* 0x004fe20000400000 */
[----:B------:R-:W-:Y:S01]  /*0150*/  @P0 FMUL R5, R5, 0.25 ;  /* 0x3e80000005050820 */ /* 0x000fe20000400000 */
[----:B------:R-:W-:Y:S01]  /*0160*/  @P0 FMUL R6, R6, 0.25 ;  /* 0x3e80000006060820 */ /* 0x000fe20000400000 */
[----:B------:R-:W-:Y:S01]  /*0170*/  @P0 FMUL R7, R7, 0.25 ;  /* 0x3e80000007070820 */ /* 0x000fe20000400000 */
[----:B---3--:R-:W-:Y:S01]  /*0180*/  @P0 FMUL R8, R8, 0.25 ;  /* 0x3e80000008080820 */ /* 0x008fe20000400000 */
[----:B------:R-:W-:Y:S01]  /*0190*/  @P0 FMUL R9, R9, 0.25 ;  /* 0x3e80000009090820 */ /* 0x000fe20000400000 */
[----:B------:R-:W-:Y:S01]  /*01a0*/  @P0 FMUL R10, R10, 0.25 ;  /* 0x3e8000000a0a0820 */ /* 0x000fe20000400000 */
[----:B------:R-:W-:Y:S01]  /*01b0*/  @P0 FMUL R11, R11, 0.25 ;  /* 0x3e8000000b0b0820 */ /* 0x000fe20000400000 */
[----:B------:R-:W-:Y:S01]  /*01c0*/  @!P1 FMUL R4, R4, 16777216 ;  /* 0x4b80000004049820 */ /* 0x000fe20000400000 */
[----:B------:R-:W-:Y:S01]  /*01d0*/  @!P1 FMUL R5, R5, 16777216 ;  /* 0x4b80000005059820 */ /* 0x000fe20000400000 */
[----:B------:R-:W-:Y:S01]  /*01e0*/  @!P1 FMUL R6, R6, 16777216 ;  /* 0x4b80000006069820 */ /* 0x000fe20000400000 */
[----:B------:R-:W-:Y:S01]  /*01f0*/  @!P1 FMUL R7, R7, 16777216 ;  /* 0x4b80000007079820 */ /* 0x000fe20000400000 */
[----:B------:R-:W-:Y:S01]  /*0200*/  @!P1 FMUL R8, R8, 16777216 ;  /* 0x4b80000008089820 */ /* 0x000fe20000400000 */
[----:B------:R-:W-:Y:S01]  /*0210*/  @!P1 FMUL R9, R9, 16777216 ;  /* 0x4b80000009099820 */ /* 0x000fe20000400000 */
[----:B------:R-:W-:Y:S01]  /*0220*/  @!P1 FMUL R10, R10, 16777216 ;  /* 0x4b8000000a0a9820 */ /* 0x000fe20000400000 */
[----:B------:R-:W-:Y:S01]  /*0230*/  @!P1 FMUL R11, R11, 16777216 ;  /* 0x4b8000000b0b9820 */ /* 0x000fe20000400000 */
[C---:B-1----:R-:W-:Y:S01]  /*0240*/  FMUL R4, R16.reuse, R4 ;  /* 0x0000000410047220 */ /* 0x042fe20000400000 */
[C---:B------:R-:W-:Y:S01]  /*0250*/  FMUL R5, R16.reuse, R5 ;  /* 0x0000000510057220 */ /* 0x040fe20000400000 */
[C---:B------:R-:W-:Y:S01]  /*0260*/  FMUL R6, R16.reuse, R6 ;  /* 0x0000000610067220 */ /* 0x040fe20000400000 */
[C---:B------:R-:W-:Y:S01]  /*0270*/  FMUL R7, R16.reuse, R7 ;  /* 0x0000000710077220 */ /* 0x040fe20000400000 */
[C---:B------:R-:W-:Y:S01]  /*0280*/  FMUL R8, R16.reuse, R8 ;  /* 0x0000000810087220 */ /* 0x040fe20000400000 */
[C---:B------:R-:W-:Y:S01]  /*0290*/  FMUL R9, R16.reuse, R9 ;  /* 0x0000000910097220 */ /* 0x040fe20000400000 */
[C---:B------:R-:W-:Y:S01]  /*02a0*/  FMUL R10, R16.reuse, R10 ;  /* 0x0000000a100a7220 */ /* 0x040fe20000400000 */
[----:B------:R-:W-:Y:S01]  /*02b0*/  FMUL R11, R16, R11 ;  /* 0x0000000b100b7220 */ /* 0x000fe20000400000 */
[----:B------:R-:W-:Y:S04]  /*02c0*/  STG.E.128 desc[UR4][R12.64], R4 ;  /* 0x000000040c007986 */ /* 0x000fe8000c101d04 */
[----:B------:R-:W-:Y:S01]  /*02d0*/  STG.E.128 desc[UR4][R12.64+0x800], R8 ;  /* 0x000800080c007986 */ /* 0x000fe2000c101d04 */
[----:B------:R-:W-:Y:S05]  /*02e0*/  EXIT ;  /* 0x000000000000794d */ /* 0x000fea0003800000 */
.L_x_0:
[----:B------:R-:W-:-:S00]  /*02f0*/  BRA `(.L_x_0) ;  /* 0xfffffffc00fc7947 */ /* 0x000fc0000383ffff */
[----:B------:R-:W-:-:S00]  /*0300*/  NOP ;  /* 0x0000000000007918 */ /* 0x000fc00000000000 */
[----:B------:R-:W-:-:S00]  /*0310*/  NOP ;  /* 0x0000000000007918 */ /* 0x000fc00000000000 */
[----:B------:R-:W-:-:S00]  /*0320*/  NOP ;  /* 0x0000000000007918 */ /* 0x000fc00000000000 */
[----:B------:R-:W-:-:S00]  /*0330*/  NOP ;  /* 0x0000000000007918 */ /* 0x000fc00000000000 */
[----:B------:R-:W-:-:S00]  /*0340*/  NOP ;  /* 0x0000000000007918 */ /* 0x000fc00000000000 */
[----:B------:R-:W-:-:S00]  /*0350*/  NOP ;  /* 0x0000000000007918 */ /* 0x000fc00000000000 */
[----:B------:R-:W-:-:S00]  /*0360*/  NOP ;  /* 0x0000000000007918 */ /* 0x000fc00000000000 */
[----:B------:R-:W-:-:S00]  /*0370*/  NOP ;  /* 0x0000000000007918 */ /* 0x000fc00000000000 */
.L_x_1:


//--------------------- .nv.constant0.triton_poi_fused_div_21 --------------------------
	.section	.nv.constant0.triton_poi_fused_div_21,"a",@progbits
	.sectionflags	@""
	.align	4
.nv.constant0.triton_poi_fused_div_21:
	.zero		556
